//
// Generated by NVIDIA NVVM Compiler
//
// Compiler Build ID: CL-36424714
// Cuda compilation tools, release 13.0, V13.0.88
// Based on NVVM 20.0.0
//

.version 9.0
.target sm_100
.address_size 64

	// .globl	_Z4testv
.extern .func  (.param .b32 func_retval0) vprintf
(
	.param .b64 vprintf_param_0,
	.param .b64 vprintf_param_1
)
;
.global .align 1 .b8 $str[8] = {104, 101, 108, 108, 111, 33, 10};

.visible .entry _Z4testv()
{
	.reg .b32 	%r<3>;
	.reg .b64 	%rd<3>;

	mov.u64 	%rd1, $str;
	cvta.global.u64 	%rd2, %rd1;
	{ // callseq 0, 0
	.param .b64 param0;
	st.param.b64 	[param0], %rd2;
	.param .b64 param1;
	st.param.b64 	[param1], 0;
	.param .b32 retval0;
	call.uni (retval0), 
	vprintf, 
	(
	param0, 
	param1
	);
	ld.param.b32 	%r1, [retval0];
	} // callseq 0
	ret;

}


// ===== COMPILED SASS (sm_100) =====

	.target	sm_100

	.elftype	@"ET_EXEC"


//--------------------- .note.nv.tkinfo           --------------------------
	.section	.note.nv.tkinfo,"",@"SHT_NOTE"
	.sectionflags	@"SHF_NOTE_NV_TKINFO"
	.tkinfo
        /*0018*/ 	.word	0x00000002
        /*0030*/ 	.string	""
        /*0030*/ 	.string	"ptxas"
        /*0030*/ 	.string	"Cuda compilation tools, release 13.0, V13.0.88"
        /*0030*/ 	.string	"Build cuda_13.0.r13.0/compiler.36424714_0"
        /*0030*/ 	.string	"-arch sm_100 -m 64 "



//--------------------- .note.nv.cuinfo           --------------------------
	.section	.note.nv.cuinfo,"",@"SHT_NOTE"
	.sectionflags	@"SHF_NOTE_NV_CUINFO"
        /*0018*/ 	.short	0x0002
        /*001a*/ 	.short	0x0064
        /*001c*/ 	.short	0x0082
	.zero		2


//--------------------- .nv.info                  --------------------------
	.section	.nv.info,"",@"SHT_CUDA_INFO"
	.align	4


	//----- nvinfo : EIATTR_REGCOUNT
	.align		4
        /*0000*/ 	.byte	0x04, 0x2f
        /*0002*/ 	.short	(.L_2 - .L_1)
	.align		4
.L_1:
        /*0004*/ 	.word	index@(_Z4testv)
        /*0008*/ 	.word	0x00000018


	//----- nvinfo : EIATTR_FRAME_SIZE
	.align		4
.L_2:
        /*000c*/ 	.byte	0x04, 0x11
        /*000e*/ 	.short	(.L_4 - .L_3)
	.align		4
.L_3:
        /*0010*/ 	.word	index@(_Z4testv)
        /*0014*/ 	.word	0x00000000


	//----- nvinfo : EIATTR_MIN_STACK_SIZE
	.align		4
.L_4:
        /*0018*/ 	.byte	0x04, 0x12
        /*001a*/ 	.short	(.L_6 - .L_5)
	.align		4
.L_5:
        /*001c*/ 	.word	index@(_Z4testv)
        /*0020*/ 	.word	0x00000000
.L_6:


//--------------------- .nv.compat                --------------------------
	.section	.nv.compat,"",@"SHT_CUDA_COMPAT_INFO"
	.align	4
        /*0000*/ 	.byte	0x02, 0x09, 0x00, 0x00, 0x02, 0x02, 0x01, 0x00, 0x02, 0x05, 0x05, 0x00, 0x03, 0x07, 0x01, 0x01
        /*0010*/ 	.byte	0x02, 0x03, 0x00, 0x00, 0x02, 0x06, 0x01, 0x00, 0x04, 0x0b, 0x08, 0x00, 0x09, 0x00, 0x00, 0x00
        /*0020*/ 	.byte	0x00, 0x00, 0x00, 0x00


//--------------------- .nv.info._Z4testv         --------------------------
	.section	.nv.info._Z4testv,"",@"SHT_CUDA_INFO"
	.sectionflags	@""
	.align	4


	//----- nvinfo : EIATTR_CUDA_API_VERSION
	.align		4
        /*0000*/ 	.byte	0x04, 0x37
        /*0002*/ 	.short	(.L_8 - .L_7)
.L_7:
        /*0004*/ 	.word	0x00000082


	//----- nvinfo : EIATTR_SPARSE_MMA_MASK
	.align		4
.L_8:
        /*0008*/ 	.byte	0x03, 0x50
        /*000a*/ 	.short	0x0000


	//----- nvinfo : EIATTR_MAXREG_COUNT
	.align		4
        /*000c*/ 	.byte	0x03, 0x1b
        /*000e*/ 	.short	0x00ff


	//----- nvinfo : EIATTR_EXTERNS
	.align		4
        /*0010*/ 	.byte	0x04, 0x0f
        /*0012*/ 	.short	(.L_10 - .L_9)


	//   ....[0]....
	.align		4
.L_9:
        /*0014*/ 	.word	index@(vprintf)


	//----- nvinfo : EIATTR_MERCURY_ISA_VERSION
	.align		4
.L_10:
        /*0018*/ 	.byte	0x03, 0x5f
        /*001a*/ 	.short	0x0101


	//----- nvinfo : EIATTR_VRC_CTA_INIT_COUNT
	.align		4
        /*001c*/ 	.byte	0x02, 0x4a
	.zero		1
	.zero		1


	//----- nvinfo : EIATTR_SYSCALL_OFFSETS
	.align		4
        /*0020*/ 	.byte	0x04, 0x46
        /*0022*/ 	.short	(.L_12 - .L_11)


	//   ....[0]....
.L_11:
        /*0024*/ 	.word	0x00000080


	//----- nvinfo : EIATTR_EXIT_INSTR_OFFSETS
	.align		4
.L_12:
        /*0028*/ 	.byte	0x04, 0x1c
        /*002a*/ 	.short	(.L_14 - .L_13)


	//   ....[0]....
.L_13:
        /*002c*/ 	.word	0x00000090


	//----- nvinfo : EIATTR_SW_WAR
	.align		4
.L_14:
        /*0030*/ 	.byte	0x04, 0x36
        /*0032*/ 	.short	(.L_16 - .L_15)
.L_15:
        /*0034*/ 	.word	0x00000008
.L_16:


//--------------------- .nv.callgraph             --------------------------
	.section	.nv.callgraph,"",@"SHT_CUDA_CALLGRAPH"
	.align	4
	.sectionentsize	8
	.align		4
        /*0000*/ 	.word	0x00000000
	.align		4
        /*0004*/ 	.word	0xffffffff
	.align		4
        /*0008*/ 	.word	index@(_Z4testv)
	.align		4
        /*000c*/ 	.word	index@(vprintf)
	.align		4
        /*0010*/ 	.word	0x00000000
	.align		4
        /*0014*/ 	.word	0xfffffffe
	.align		4
        /*0018*/ 	.word	0x00000000
	.align		4
        /*001c*/ 	.word	0xfffffffd
	.align		4
        /*0020*/ 	.word	0x00000000
	.align		4
        /*0024*/ 	.word	0xfffffffc


//--------------------- .nv.constant4             --------------------------
	.section	.nv.constant4,"a",@progbits
	.align	8
	.align		8
.nv.constant4:
        /*0000*/ 	.dword	vprintf
	.align		8
        /*0008*/ 	.dword	$str


//--------------------- .text._Z4testv            --------------------------
	.section	.text._Z4testv,"ax",@progbits
	.align	128
        .global         _Z4testv
        .type           _Z4testv,@function
        .size           _Z4testv,(.L_x_2 - _Z4testv)
        .other          _Z4testv,@"STO_CUDA_ENTRY STV_DEFAULT"
_Z4testv:
.text._Z4testv:
[----:B------:R-:W0:Y:S01]  /*0000*/  LDC R1, c[0x0][0x37c] ;  /* 0x0000df00ff017b82 */ /* 0x000e220000000800 */
[----:B------:R-:W-:Y:S01]  /*0010*/  MOV R0, 0x0 ;  /* 0x0000000000007802 */ /* 0x000fe20000000f00 */
[----:B------:R-:W1:Y:S01]  /*0020*/  LDCU.64 UR4, c[0x4][0x8] ;  /* 0x01000100ff0477ac */ /* 0x000e620008000a00 */
[----:B------:R-:W-:-:S05]  /*0030*/  CS2R R6, SRZ ;  /* 0x0000000000067805 */ /* 0x000fca000001ff00 */
[----:B------:R2:W3:Y:S01]  /*0040*/  LDC.64 R2, c[0x4][R0] ;  /* 0x0100000000027b82 */ /* 0x0004e20000000a00 */
[----:B-1----:R-:W-:Y:S02]  /*0050*/  IMAD.U32 R4, RZ, RZ, UR4 ;  /* 0x00000004ff047e24 */ /* 0x002fe4000f8e00ff */
[----:B--2---:R-:W-:-:S07]  /*0060*/  IMAD.U32 R5, RZ, RZ, UR5 ;  /* 0x00000005ff057e24 */ /* 0x004fce000f8e00ff */
[----:B------:R-:W-:-:S07]  /*0070*/  LEPC R20, `(.L_x_0) ;  /* 0x000000001014794e */ /* 0x000fce0000000000 */
[----:B0--3--:R-:W-:Y:S05]  /*0080*/  CALL.ABS.NOINC R2 ;  /* 0x0000000002007343 */ /* 0x009fea0003c00000 */
.L_x_0:
[----:B------:R-:W-:Y:S05]  /*0090*/  EXIT ;  /* 0x000000000000794d */ /* 0x000fea0003800000 */
.L_x_1:
[----:B------:R-:W-:-:S00]  /*00a0*/  BRA `(.L_x_1) ;  /* 0xfffffffc00fc7947 */ /* 0x000fc0000383ffff */
[----:B------:R-:W-:-:S00]  /*00b0*/  NOP ;  /* 0x0000000000007918 */ /* 0x000fc00000000000 */
        /* <DEDUP_REMOVED lines=12> */
.L_x_2:


//--------------------- .nv.global.init           --------------------------
	.section	.nv.global.init,"aw",@progbits
.nv.global.init:
	.type		$str,@object
	.size		$str,(.L_0 - $str)
$str:
        /*0000*/ 	.byte	0x68, 0x65, 0x6c, 0x6c, 0x6f, 0x21, 0x0a, 0x00
.L_0:


//--------------------- .nv.shared.reserved.0     --------------------------
	.section	.nv.shared.reserved.0,"aw",@nobits
	.weak		__nv_reservedSMEM_offset_0_alias
	.size		__nv_reservedSMEM_offset_0_alias, 0, 64
	.other		__nv_reservedSMEM_offset_0_alias,@"STO_CUDA_RESERVED_SHARED STV_DEFAULT"
__nv_reservedSMEM_offset_0_alias:
	.zero		0
	.zero		64


//--------------------- .nv.constant0._Z4testv    --------------------------
	.section	.nv.constant0._Z4testv,"a",@progbits
	.sectionflags	@""
	.align	4
.nv.constant0._Z4testv:
	.zero		896


//--------------------- SYMBOLS --------------------------

	.type		.nv.reservedSmem.offset0,@object
	.size		.nv.reservedSmem.offset0,0x4
	.type		vprintf,@function
